//
// Generated by NVIDIA NVVM Compiler
//
// Compiler Build ID: CL-36424714
// Cuda compilation tools, release 13.0, V13.0.88
// Based on NVVM 20.0.0
//

.version 9.0
.target sm_100
.address_size 64

	// .globl	_Z13simple_kernelPKfPfi

.visible .entry _Z13simple_kernelPKfPfi(
	.param .u64 .ptr .align 1 _Z13simple_kernelPKfPfi_param_0,
	.param .u64 .ptr .align 1 _Z13simple_kernelPKfPfi_param_1,
	.param .u32 _Z13simple_kernelPKfPfi_param_2
)
{
	.reg .pred 	%p<2>;
	.reg .b32 	%r<6>;
	.reg .b32 	%f<3>;
	.reg .b64 	%rd<8>;

	ld.param.u64 	%rd1, [_Z13simple_kernelPKfPfi_param_0];
	ld.param.u64 	%rd2, [_Z13simple_kernelPKfPfi_param_1];
	ld.param.u32 	%r2, [_Z13simple_kernelPKfPfi_param_2];
	mov.u32 	%r3, %ctaid.x;
	mov.u32 	%r4, %ntid.x;
	mov.u32 	%r5, %tid.x;
	mad.lo.s32 	%r1, %r3, %r4, %r5;
	setp.ge.s32 	%p1, %r1, %r2;
	@%p1 bra 	$L__BB0_2;
	cvta.to.global.u64 	%rd3, %rd1;
	cvta.to.global.u64 	%rd4, %rd2;
	mul.wide.s32 	%rd5, %r1, 4;
	add.s64 	%rd6, %rd3, %rd5;
	ld.global.f32 	%f1, [%rd6];
	fma.rn.f32 	%f2, %f1, 0f40000000, 0f3F800000;
	add.s64 	%rd7, %rd4, %rd5;
	st.global.f32 	[%rd7], %f2;
$L__BB0_2:
	ret;

}


// ===== COMPILED SASS (sm_100) =====

	.target	sm_100

	.elftype	@"ET_EXEC"


//--------------------- .note.nv.tkinfo           --------------------------
	.section	.note.nv.tkinfo,"",@"SHT_NOTE"
	.sectionflags	@"SHF_NOTE_NV_TKINFO"
	.tkinfo
        /*0018*/ 	.word	0x00000002
        /*0030*/ 	.string	""
        /*0030*/ 	.string	"ptxas"
        /*0030*/ 	.string	"Cuda compilation tools, release 13.0, V13.0.88"
        /*0030*/ 	.string	"Build cuda_13.0.r13.0/compiler.36424714_0"
        /*0030*/ 	.string	"-arch sm_100 -m 64 "



//--------------------- .note.nv.cuinfo           --------------------------
	.section	.note.nv.cuinfo,"",@"SHT_NOTE"
	.sectionflags	@"SHF_NOTE_NV_CUINFO"
        /*0018*/ 	.short	0x0002
        /*001a*/ 	.short	0x0064
        /*001c*/ 	.short	0x0082
	.zero		2


//--------------------- .nv.info                  --------------------------
	.section	.nv.info,"",@"SHT_CUDA_INFO"
	.align	4


	//----- nvinfo : EIATTR_REGCOUNT
	.align		4
        /*0000*/ 	.byte	0x04, 0x2f
        /*0002*/ 	.short	(.L_1 - .L_0)
	.align		4
.L_0:
        /*0004*/ 	.word	index@(_Z13simple_kernelPKfPfi)
        /*0008*/ 	.word	0x0000000c


	//----- nvinfo : EIATTR_FRAME_SIZE
	.align		4
.L_1:
        /*000c*/ 	.byte	0x04, 0x11
        /*000e*/ 	.short	(.L_3 - .L_2)
	.align		4
.L_2:
        /*0010*/ 	.word	index@(_Z13simple_kernelPKfPfi)
        /*0014*/ 	.word	0x00000000


	//----- nvinfo : EIATTR_MIN_STACK_SIZE
	.align		4
.L_3:
        /*0018*/ 	.byte	0x04, 0x12
        /*001a*/ 	.short	(.L_5 - .L_4)
	.align		4
.L_4:
        /*001c*/ 	.word	index@(_Z13simple_kernelPKfPfi)
        /*0020*/ 	.word	0x00000000
.L_5:


//--------------------- .nv.compat                --------------------------
	.section	.nv.compat,"",@"SHT_CUDA_COMPAT_INFO"
	.align	4
        /*0000*/ 	.byte	0x02, 0x09, 0x00, 0x00, 0x02, 0x02, 0x01, 0x00, 0x02, 0x05, 0x05, 0x00, 0x03, 0x07, 0x01, 0x01
        /*0010*/ 	.byte	0x02, 0x03, 0x00, 0x00, 0x02, 0x06, 0x01, 0x00, 0x04, 0x0b, 0x08, 0x00, 0x09, 0x00, 0x00, 0x00
        /*0020*/ 	.byte	0x00, 0x00, 0x00, 0x00


//--------------------- .nv.info._Z13simple_kernelPKfPfi --------------------------
	.section	.nv.info._Z13simple_kernelPKfPfi,"",@"SHT_CUDA_INFO"
	.sectionflags	@""
	.align	4


	//----- nvinfo : EIATTR_CUDA_API_VERSION
	.align		4
        /*0000*/ 	.byte	0x04, 0x37
        /*0002*/ 	.short	(.L_7 - .L_6)
.L_6:
        /*0004*/ 	.word	0x00000082


	//----- nvinfo : EIATTR_KPARAM_INFO
	.align		4
.L_7:
        /*0008*/ 	.byte	0x04, 0x17
        /*000a*/ 	.short	(.L_9 - .L_8)
.L_8:
        /*000c*/ 	.word	0x00000000
        /*0010*/ 	.short	0x0002
        /*0012*/ 	.short	0x0010
        /*0014*/ 	.byte	0x00, 0xf0, 0x11, 0x00


	//----- nvinfo : EIATTR_KPARAM_INFO
	.align		4
.L_9:
        /*0018*/ 	.byte	0x04, 0x17
        /*001a*/ 	.short	(.L_11 - .L_10)
.L_10:
        /*001c*/ 	.word	0x00000000
        /*0020*/ 	.short	0x0001
        /*0022*/ 	.short	0x0008
        /*0024*/ 	.byte	0x00, 0xf5, 0x21, 0x00


	//----- nvinfo : EIATTR_KPARAM_INFO
	.align		4
.L_11:
        /*0028*/ 	.byte	0x04, 0x17
        /*002a*/ 	.short	(.L_13 - .L_12)
.L_12:
        /*002c*/ 	.word	0x00000000
        /*0030*/ 	.short	0x0000
        /*0032*/ 	.short	0x0000
        /*0034*/ 	.byte	0x00, 0xf5, 0x21, 0x00


	//----- nvinfo : EIATTR_SPARSE_MMA_MASK
	.align		4
.L_13:
        /*0038*/ 	.byte	0x03, 0x50
        /*003a*/ 	.short	0x0000


	//----- nvinfo : EIATTR_MAXREG_COUNT
	.align		4
        /*003c*/ 	.byte	0x03, 0x1b
        /*003e*/ 	.short	0x00ff


	//----- nvinfo : EIATTR_MERCURY_ISA_VERSION
	.align		4
        /*0040*/ 	.byte	0x03, 0x5f
        /*0042*/ 	.short	0x0101


	//----- nvinfo : EIATTR_VRC_CTA_INIT_COUNT
	.align		4
        /*0044*/ 	.byte	0x02, 0x4a
	.zero		1
	.zero		1


	//----- nvinfo : EIATTR_EXIT_INSTR_OFFSETS
	.align		4
        /*0048*/ 	.byte	0x04, 0x1c
        /*004a*/ 	.short	(.L_15 - .L_14)


	//   ....[0]....
.L_14:
        /*004c*/ 	.word	0x00000070


	//   ....[1]....
        /*0050*/ 	.word	0x00000110


	//----- nvinfo : EIATTR_CBANK_PARAM_SIZE
	.align		4
.L_15:
        /*0054*/ 	.byte	0x03, 0x19
        /*0056*/ 	.short	0x0014


	//----- nvinfo : EIATTR_PARAM_CBANK
	.align		4
        /*0058*/ 	.byte	0x04, 0x0a
        /*005a*/ 	.short	(.L_17 - .L_16)
	.align		4
.L_16:
        /*005c*/ 	.word	index@(.nv.constant0._Z13simple_kernelPKfPfi)
        /*0060*/ 	.short	0x0380
        /*0062*/ 	.short	0x0014


	//----- nvinfo : EIATTR_SW_WAR
	.align		4
.L_17:
        /*0064*/ 	.byte	0x04, 0x36
        /*0066*/ 	.short	(.L_19 - .L_18)
.L_18:
        /*0068*/ 	.word	0x00000008
.L_19:


//--------------------- .nv.callgraph             --------------------------
	.section	.nv.callgraph,"",@"SHT_CUDA_CALLGRAPH"
	.align	4
	.sectionentsize	8
	.align		4
        /*0000*/ 	.word	0x00000000
	.align		4
        /*0004*/ 	.word	0xffffffff
	.align		4
        /*0008*/ 	.word	0x00000000
	.align		4
        /*000c*/ 	.word	0xfffffffe
	.align		4
        /*0010*/ 	.word	0x00000000
	.align		4
        /*0014*/ 	.word	0xfffffffd
	.align		4
        /*0018*/ 	.word	0x00000000
	.align		4
        /*001c*/ 	.word	0xfffffffc


//--------------------- .text._Z13simple_kernelPKfPfi --------------------------
	.section	.text._Z13simple_kernelPKfPfi,"ax",@progbits
	.align	128
        .global         _Z13simple_kernelPKfPfi
        .type           _Z13simple_kernelPKfPfi,@function
        .size           _Z13simple_kernelPKfPfi,(.L_x_1 - _Z13simple_kernelPKfPfi)
        .other          _Z13simple_kernelPKfPfi,@"STO_CUDA_ENTRY STV_DEFAULT"
_Z13simple_kernelPKfPfi:
.text._Z13simple_kernelPKfPfi:
[----:B------:R-:W-:Y:S01]  /*0000*/  LDC R1, c[0x0][0x37c] ;  /* 0x0000df00ff017b82 */ /* 0x000fe20000000800 */
[----:B------:R-:W0:Y:S07]  /*0010*/  S2R R0, SR_TID.X ;  /* 0x0000000000007919 */ /* 0x000e2e0000002100 */
[----:B------:R-:W0:Y:S01]  /*0020*/  S2UR UR4, SR_CTAID.X ;  /* 0x00000000000479c3 */ /* 0x000e220000002500 */
[----:B------:R-:W1:Y:S07]  /*0030*/  LDCU UR5, c[0x0][0x390] ;  /* 0x00007200ff0577ac */ /* 0x000e6e0008000800 */
[----:B------:R-:W0:Y:S02]  /*0040*/  LDC R7, c[0x0][0x360] ;  /* 0x0000d800ff077b82 */ /* 0x000e240000000800 */
[----:B0-----:R-:W-:-:S05]  /*0050*/  IMAD R7, R7, UR4, R0 ;  /* 0x0000000407077c24 */ /* 0x001fca000f8e0200 */
[----:B-1----:R-:W-:-:S13]  /*0060*/  ISETP.GE.AND P0, PT, R7, UR5, PT ;  /* 0x0000000507007c0c */ /* 0x002fda000bf06270 */
[----:B------:R-:W-:Y:S05]  /*0070*/  @P0 EXIT ;  /* 0x000000000000094d */ /* 0x000fea0003800000 */
[----:B------:R-:W0:Y:S01]  /*0080*/  LDC.64 R2, c[0x0][0x380] ;  /* 0x0000e000ff027b82 */ /* 0x000e220000000a00 */
[----:B------:R-:W1:Y:S07]  /*0090*/  LDCU.64 UR4, c[0x0][0x358] ;  /* 0x00006b00ff0477ac */ /* 0x000e6e0008000a00 */
[----:B------:R-:W2:Y:S01]  /*00a0*/  LDC.64 R4, c[0x0][0x388] ;  /* 0x0000e200ff047b82 */ /* 0x000ea20000000a00 */
[----:B0-----:R-:W-:-:S06]  /*00b0*/  IMAD.WIDE R2, R7, 0x4, R2 ;  /* 0x0000000407027825 */ /* 0x001fcc00078e0202 */
[----:B-1----:R-:W3:Y:S01]  /*00c0*/  LDG.E R2, desc[UR4][R2.64] ;  /* 0x0000000402027981 */ /* 0x002ee2000c1e1900 */
[----:B------:R-:W-:Y:S02]  /*00d0*/  HFMA2 R9, -RZ, RZ, 2, 0 ;  /* 0x40000000ff097431 */ /* 0x000fe400000001ff */
[----:B--2---:R-:W-:-:S04]  /*00e0*/  IMAD.WIDE R4, R7, 0x4, R4 ;  /* 0x0000000407047825 */ /* 0x004fc800078e0204 */
[----:B---3--:R-:W-:-:S05]  /*00f0*/  FFMA R7, R2, R9, 1 ;  /* 0x3f80000002077423 */ /* 0x008fca0000000009 */
[----:B------:R-:W-:Y:S01]  /*0100*/  STG.E desc[UR4][R4.64], R7 ;  /* 0x0000000704007986 */ /* 0x000fe2000c101904 */
[----:B------:R-:W-:Y:S05]  /*0110*/  EXIT ;  /* 0x000000000000794d */ /* 0x000fea0003800000 */
.L_x_0:
[----:B------:R-:W-:-:S00]  /*0120*/  BRA `(.L_x_0) ;  /* 0xfffffffc00fc7947 */ /* 0x000fc0000383ffff */
[----:B------:R-:W-:-:S00]  /*0130*/  NOP ;  /* 0x0000000000007918 */ /* 0x000fc00000000000 */
        /* <DEDUP_REMOVED lines=12> */
.L_x_1:


//--------------------- .nv.shared.reserved.0     --------------------------
	.section	.nv.shared.reserved.0,"aw",@nobits
	.weak		__nv_reservedSMEM_offset_0_alias
	.size		__nv_reservedSMEM_offset_0_alias, 0, 64
	.other		__nv_reservedSMEM_offset_0_alias,@"STO_CUDA_RESERVED_SHARED STV_DEFAULT"
__nv_reservedSMEM_offset_0_alias:
	.zero		0
	.zero		64


//--------------------- .nv.constant0._Z13simple_kernelPKfPfi --------------------------
	.section	.nv.constant0._Z13simple_kernelPKfPfi,"a",@progbits
	.sectionflags	@""
	.align	4
.nv.constant0._Z13simple_kernelPKfPfi:
	.zero		916


//--------------------- SYMBOLS --------------------------

	.type		.nv.reservedSmem.offset0,@object
	.size		.nv.reservedSmem.offset0,0x4
